//
// Generated by NVIDIA NVVM Compiler
//
// Compiler Build ID: CL-36424714
// Cuda compilation tools, release 13.0, V13.0.88
// Based on NVVM 20.0.0
//

.version 9.0
.target sm_100
.address_size 64

	// .globl	_Z5saxpyPfS_fi

.visible .entry _Z5saxpyPfS_fi(
	.param .u64 .ptr .align 1 _Z5saxpyPfS_fi_param_0,
	.param .u64 .ptr .align 1 _Z5saxpyPfS_fi_param_1,
	.param .f32 _Z5saxpyPfS_fi_param_2,
	.param .u32 _Z5saxpyPfS_fi_param_3
)
{
	.reg .pred 	%p<2>;
	.reg .b32 	%r<6>;
	.reg .b32 	%f<5>;
	.reg .b64 	%rd<8>;

	ld.param.u64 	%rd1, [_Z5saxpyPfS_fi_param_0];
	ld.param.u64 	%rd2, [_Z5saxpyPfS_fi_param_1];
	ld.param.f32 	%f1, [_Z5saxpyPfS_fi_param_2];
	ld.param.u32 	%r2, [_Z5saxpyPfS_fi_param_3];
	mov.u32 	%r3, %ntid.x;
	mov.u32 	%r4, %ctaid.x;
	mov.u32 	%r5, %tid.x;
	mad.lo.s32 	%r1, %r3, %r4, %r5;
	setp.ge.s32 	%p1, %r1, %r2;
	@%p1 bra 	$L__BB0_2;
	cvta.to.global.u64 	%rd3, %rd1;
	cvta.to.global.u64 	%rd4, %rd2;
	mul.wide.s32 	%rd5, %r1, 4;
	add.s64 	%rd6, %rd3, %rd5;
	ld.global.f32 	%f2, [%rd6];
	add.s64 	%rd7, %rd4, %rd5;
	ld.global.f32 	%f3, [%rd7];
	fma.rn.f32 	%f4, %f1, %f2, %f3;
	st.global.f32 	[%rd7], %f4;
$L__BB0_2:
	ret;

}


// ===== COMPILED SASS (sm_100) =====

	.target	sm_100

	.elftype	@"ET_EXEC"


//--------------------- .note.nv.tkinfo           --------------------------
	.section	.note.nv.tkinfo,"",@"SHT_NOTE"
	.sectionflags	@"SHF_NOTE_NV_TKINFO"
	.tkinfo
        /*0018*/ 	.word	0x00000002
        /*0030*/ 	.string	""
        /*0030*/ 	.string	"ptxas"
        /*0030*/ 	.string	"Cuda compilation tools, release 13.0, V13.0.88"
        /*0030*/ 	.string	"Build cuda_13.0.r13.0/compiler.36424714_0"
        /*0030*/ 	.string	"-arch sm_100 -m 64 "



//--------------------- .note.nv.cuinfo           --------------------------
	.section	.note.nv.cuinfo,"",@"SHT_NOTE"
	.sectionflags	@"SHF_NOTE_NV_CUINFO"
        /*0018*/ 	.short	0x0002
        /*001a*/ 	.short	0x0064
        /*001c*/ 	.short	0x0082
	.zero		2


//--------------------- .nv.info                  --------------------------
	.section	.nv.info,"",@"SHT_CUDA_INFO"
	.align	4


	//----- nvinfo : EIATTR_REGCOUNT
	.align		4
        /*0000*/ 	.byte	0x04, 0x2f
        /*0002*/ 	.short	(.L_1 - .L_0)
	.align		4
.L_0:
        /*0004*/ 	.word	index@(_Z5saxpyPfS_fi)
        /*0008*/ 	.word	0x0000000a


	//----- nvinfo : EIATTR_FRAME_SIZE
	.align		4
.L_1:
        /*000c*/ 	.byte	0x04, 0x11
        /*000e*/ 	.short	(.L_3 - .L_2)
	.align		4
.L_2:
        /*0010*/ 	.word	index@(_Z5saxpyPfS_fi)
        /*0014*/ 	.word	0x00000000


	//----- nvinfo : EIATTR_MIN_STACK_SIZE
	.align		4
.L_3:
        /*0018*/ 	.byte	0x04, 0x12
        /*001a*/ 	.short	(.L_5 - .L_4)
	.align		4
.L_4:
        /*001c*/ 	.word	index@(_Z5saxpyPfS_fi)
        /*0020*/ 	.word	0x00000000
.L_5:


//--------------------- .nv.compat                --------------------------
	.section	.nv.compat,"",@"SHT_CUDA_COMPAT_INFO"
	.align	4
        /*0000*/ 	.byte	0x02, 0x09, 0x00, 0x00, 0x02, 0x02, 0x01, 0x00, 0x02, 0x05, 0x05, 0x00, 0x03, 0x07, 0x01, 0x01
        /*0010*/ 	.byte	0x02, 0x03, 0x00, 0x00, 0x02, 0x06, 0x01, 0x00, 0x04, 0x0b, 0x08, 0x00, 0x09, 0x00, 0x00, 0x00
        /*0020*/ 	.byte	0x00, 0x00, 0x00, 0x00


//--------------------- .nv.info._Z5saxpyPfS_fi   --------------------------
	.section	.nv.info._Z5saxpyPfS_fi,"",@"SHT_CUDA_INFO"
	.sectionflags	@""
	.align	4


	//----- nvinfo : EIATTR_CUDA_API_VERSION
	.align		4
        /*0000*/ 	.byte	0x04, 0x37
        /*0002*/ 	.short	(.L_7 - .L_6)
.L_6:
        /*0004*/ 	.word	0x00000082


	//----- nvinfo : EIATTR_KPARAM_INFO
	.align		4
.L_7:
        /*0008*/ 	.byte	0x04, 0x17
        /*000a*/ 	.short	(.L_9 - .L_8)
.L_8:
        /*000c*/ 	.word	0x00000000
        /*0010*/ 	.short	0x0003
        /*0012*/ 	.short	0x0014
        /*0014*/ 	.byte	0x00, 0xf0, 0x11, 0x00


	//----- nvinfo : EIATTR_KPARAM_INFO
	.align		4
.L_9:
        /*0018*/ 	.byte	0x04, 0x17
        /*001a*/ 	.short	(.L_11 - .L_10)
.L_10:
        /*001c*/ 	.word	0x00000000
        /*0020*/ 	.short	0x0002
        /*0022*/ 	.short	0x0010
        /*0024*/ 	.byte	0x00, 0xf0, 0x11, 0x00


	//----- nvinfo : EIATTR_KPARAM_INFO
	.align		4
.L_11:
        /*0028*/ 	.byte	0x04, 0x17
        /*002a*/ 	.short	(.L_13 - .L_12)
.L_12:
        /*002c*/ 	.word	0x00000000
        /*0030*/ 	.short	0x0001
        /*0032*/ 	.short	0x0008
        /*0034*/ 	.byte	0x00, 0xf5, 0x21, 0x00


	//----- nvinfo : EIATTR_KPARAM_INFO
	.align		4
.L_13:
        /*0038*/ 	.byte	0x04, 0x17
        /*003a*/ 	.short	(.L_15 - .L_14)
.L_14:
        /*003c*/ 	.word	0x00000000
        /*0040*/ 	.short	0x0000
        /*0042*/ 	.short	0x0000
        /*0044*/ 	.byte	0x00, 0xf5, 0x21, 0x00


	//----- nvinfo : EIATTR_SPARSE_MMA_MASK
	.align		4
.L_15:
        /*0048*/ 	.byte	0x03, 0x50
        /*004a*/ 	.short	0x0000


	//----- nvinfo : EIATTR_MAXREG_COUNT
	.align		4
        /*004c*/ 	.byte	0x03, 0x1b
        /*004e*/ 	.short	0x00ff


	//----- nvinfo : EIATTR_MERCURY_ISA_VERSION
	.align		4
        /*0050*/ 	.byte	0x03, 0x5f
        /*0052*/ 	.short	0x0101


	//----- nvinfo : EIATTR_VRC_CTA_INIT_COUNT
	.align		4
        /*0054*/ 	.byte	0x02, 0x4a
	.zero		1
	.zero		1


	//----- nvinfo : EIATTR_EXIT_INSTR_OFFSETS
	.align		4
        /*0058*/ 	.byte	0x04, 0x1c
        /*005a*/ 	.short	(.L_17 - .L_16)


	//   ....[0]....
.L_16:
        /*005c*/ 	.word	0x00000070


	//   ....[1]....
        /*0060*/ 	.word	0x00000120


	//----- nvinfo : EIATTR_CBANK_PARAM_SIZE
	.align		4
.L_17:
        /*0064*/ 	.byte	0x03, 0x19
        /*0066*/ 	.short	0x0018


	//----- nvinfo : EIATTR_PARAM_CBANK
	.align		4
        /*0068*/ 	.byte	0x04, 0x0a
        /*006a*/ 	.short	(.L_19 - .L_18)
	.align		4
.L_18:
        /*006c*/ 	.word	index@(.nv.constant0._Z5saxpyPfS_fi)
        /*0070*/ 	.short	0x0380
        /*0072*/ 	.short	0x0018


	//----- nvinfo : EIATTR_SW_WAR
	.align		4
.L_19:
        /*0074*/ 	.byte	0x04, 0x36
        /*0076*/ 	.short	(.L_21 - .L_20)
.L_20:
        /*0078*/ 	.word	0x00000008
.L_21:


//--------------------- .nv.callgraph             --------------------------
	.section	.nv.callgraph,"",@"SHT_CUDA_CALLGRAPH"
	.align	4
	.sectionentsize	8
	.align		4
        /*0000*/ 	.word	0x00000000
	.align		4
        /*0004*/ 	.word	0xffffffff
	.align		4
        /*0008*/ 	.word	0x00000000
	.align		4
        /*000c*/ 	.word	0xfffffffe
	.align		4
        /*0010*/ 	.word	0x00000000
	.align		4
        /*0014*/ 	.word	0xfffffffd
	.align		4
        /*0018*/ 	.word	0x00000000
	.align		4
        /*001c*/ 	.word	0xfffffffc


//--------------------- .text._Z5saxpyPfS_fi      --------------------------
	.section	.text._Z5saxpyPfS_fi,"ax",@progbits
	.align	128
        .global         _Z5saxpyPfS_fi
        .type           _Z5saxpyPfS_fi,@function
        .size           _Z5saxpyPfS_fi,(.L_x_1 - _Z5saxpyPfS_fi)
        .other          _Z5saxpyPfS_fi,@"STO_CUDA_ENTRY STV_DEFAULT"
_Z5saxpyPfS_fi:
.text._Z5saxpyPfS_fi:
[----:B------:R-:W-:Y:S01]  /*0000*/  LDC R1, c[0x0][0x37c] ;  /* 0x0000df00ff017b82 */ /* 0x000fe20000000800 */
[----:B------:R-:W0:Y:S01]  /*0010*/  S2R R7, SR_CTAID.X ;  /* 0x0000000000077919 */ /* 0x000e220000002500 */
[----:B------:R-:W0:Y:S01]  /*0020*/  LDCU UR4, c[0x0][0x360] ;  /* 0x00006c00ff0477ac */ /* 0x000e220008000800 */
[----:B------:R-:W0:Y:S01]  /*0030*/  S2R R0, SR_TID.X ;  /* 0x0000000000007919 */ /* 0x000e220000002100 */
[----:B------:R-:W1:Y:S01]  /*0040*/  LDCU UR5, c[0x0][0x394] ;  /* 0x00007280ff0577ac */ /* 0x000e620008000800 */
[----:B0-----:R-:W-:-:S05]  /*0050*/  IMAD R7, R7, UR4, R0 ;  /* 0x0000000407077c24 */ /* 0x001fca000f8e0200 */
[----:B-1----:R-:W-:-:S13]  /*0060*/  ISETP.GE.AND P0, PT, R7, UR5, PT ;  /* 0x0000000507007c0c */ /* 0x002fda000bf06270 */
[----:B------:R-:W-:Y:S05]  /*0070*/  @P0 EXIT ;  /* 0x000000000000094d */ /* 0x000fea0003800000 */
[----:B------:R-:W0:Y:S01]  /*0080*/  LDC.64 R2, c[0x0][0x380] ;  /* 0x0000e000ff027b82 */ /* 0x000e220000000a00 */
[----:B------:R-:W1:Y:S01]  /*0090*/  LDCU.64 UR4, c[0x0][0x358] ;  /* 0x00006b00ff0477ac */ /* 0x000e620008000a00 */
[----:B------:R-:W2:Y:S06]  /*00a0*/  LDCU UR6, c[0x0][0x390] ;  /* 0x00007200ff0677ac */ /* 0x000eac0008000800 */
[----:B------:R-:W3:Y:S01]  /*00b0*/  LDC.64 R4, c[0x0][0x388] ;  /* 0x0000e200ff047b82 */ /* 0x000ee20000000a00 */
[----:B0-----:R-:W-:-:S06]  /*00c0*/  IMAD.WIDE R2, R7, 0x4, R2 ;  /* 0x0000000407027825 */ /* 0x001fcc00078e0202 */
[----:B-1----:R-:W2:Y:S01]  /*00d0*/  LDG.E R2, desc[UR4][R2.64] ;  /* 0x0000000402027981 */ /* 0x002ea2000c1e1900 */
[----:B---3--:R-:W-:-:S05]  /*00e0*/  IMAD.WIDE R4, R7, 0x4, R4 ;  /* 0x0000000407047825 */ /* 0x008fca00078e0204 */
[----:B------:R-:W2:Y:S02]  /*00f0*/  LDG.E R7, desc[UR4][R4.64] ;  /* 0x0000000404077981 */ /* 0x000ea4000c1e1900 */
[----:B--2---:R-:W-:-:S05]  /*0100*/  FFMA R7, R2, UR6, R7 ;  /* 0x0000000602077c23 */ /* 0x004fca0008000007 */
[----:B------:R-:W-:Y:S01]  /*0110*/  STG.E desc[UR4][R4.64], R7 ;  /* 0x0000000704007986 */ /* 0x000fe2000c101904 */
[----:B------:R-:W-:Y:S05]  /*0120*/  EXIT ;  /* 0x000000000000794d */ /* 0x000fea0003800000 */
.L_x_0:
[----:B------:R-:W-:-:S00]  /*0130*/  BRA `(.L_x_0) ;  /* 0xfffffffc00fc7947 */ /* 0x000fc0000383ffff */
[----:B------:R-:W-:-:S00]  /*0140*/  NOP ;  /* 0x0000000000007918 */ /* 0x000fc00000000000 */
        /* <DEDUP_REMOVED lines=11> */
.L_x_1:


//--------------------- .nv.shared.reserved.0     --------------------------
	.section	.nv.shared.reserved.0,"aw",@nobits
	.weak		__nv_reservedSMEM_offset_0_alias
	.size		__nv_reservedSMEM_offset_0_alias, 0, 64
	.other		__nv_reservedSMEM_offset_0_alias,@"STO_CUDA_RESERVED_SHARED STV_DEFAULT"
__nv_reservedSMEM_offset_0_alias:
	.zero		0
	.zero		64


//--------------------- .nv.constant0._Z5saxpyPfS_fi --------------------------
	.section	.nv.constant0._Z5saxpyPfS_fi,"a",@progbits
	.sectionflags	@""
	.align	4
.nv.constant0._Z5saxpyPfS_fi:
	.zero		920


//--------------------- SYMBOLS --------------------------

	.type		.nv.reservedSmem.offset0,@object
	.size		.nv.reservedSmem.offset0,0x4
